	.headerflags	@"EF_CUDA_TEXMODE_UNIFIED EF_CUDA_64BIT_ADDRESS EF_CUDA_ACCELERATORS EF_CUDA_SM90 EF_CUDA_VIRTUAL_SM(EF_CUDA_SM90)"
	.elftype	@"ET_EXEC"


//--------------------- .nv.info                  --------------------------
	.section	.nv.info,"",@"SHT_CUDA_INFO"
	.align	4


	//----- nvinfo : EIATTR_REGCOUNT
	.align		4
        /*0000*/ 	.byte	0x04, 0x2f
        /*0002*/ 	.short	(.L_3 - .L_2)
	.align		4
.L_2:
        /*0004*/ 	.word	index@(triton_poi_fused__native_batch_norm_legit_no_training_relu_49)
        /*0008*/ 	.word	0x00000026


	//----- nvinfo : EIATTR_MIN_STACK_SIZE
	.align		4
.L_3:
        /*000c*/ 	.byte	0x04, 0x12
        /*000e*/ 	.short	(.L_5 - .L_4)
	.align		4
.L_4:
        /*0010*/ 	.word	index@(triton_poi_fused__native_batch_norm_legit_no_training_relu_49)
        /*0014*/ 	.word	0x00000000


	//----- nvinfo : EIATTR_FRAME_SIZE
	.align		4
.L_5:
        /*0018*/ 	.byte	0x04, 0x11
        /*001a*/ 	.short	(.L_7 - .L_6)
	.align		4
.L_6:
        /*001c*/ 	.word	index@(triton_poi_fused__native_batch_norm_legit_no_training_relu_49)
        /*0020*/ 	.word	0x00000000


	//----- nvinfo : EIATTR_MIN_STACK_SIZE
	.align		4
.L_7:
        /*0024*/ 	.byte	0x04, 0x12
        /*0026*/ 	.short	(.L_9 - .L_8)
	.align		4
.L_8:
        /*0028*/ 	.word	index@(triton_poi_fused__native_batch_norm_legit_no_training_relu_49)
        /*002c*/ 	.word	0x00000000
.L_9:


//--------------------- .nv.info.triton_poi_fused__native_batch_norm_legit_no_training_relu_49 --------------------------
	.section	.nv.info.triton_poi_fused__native_batch_norm_legit_no_training_relu_49,"",@"SHT_CUDA_INFO"
	.sectionflags	@""
	.align	4


	//----- nvinfo : EIATTR_CUDA_API_VERSION
	.align		4
        /*0000*/ 	.byte	0x04, 0x37
        /*0002*/ 	.short	(.L_11 - .L_10)
.L_10:
        /*0004*/ 	.word	0x0000007c


	//----- nvinfo : EIATTR_KPARAM_INFO
	.align		4
.L_11:
        /*0008*/ 	.byte	0x04, 0x17
        /*000a*/ 	.short	(.L_13 - .L_12)
.L_12:
        /*000c*/ 	.word	0x00000000
        /*0010*/ 	.short	0x0006
        /*0012*/ 	.short	0x0030
        /*0014*/ 	.byte	0x00, 0xf0, 0x11, 0x00


	//----- nvinfo : EIATTR_KPARAM_INFO
	.align		4
.L_13:
        /*0018*/ 	.byte	0x04, 0x17
        /*001a*/ 	.short	(.L_15 - .L_14)
.L_14:
        /*001c*/ 	.word	0x00000000
        /*0020*/ 	.short	0x0005
        /*0022*/ 	.short	0x0028
        /*0024*/ 	.byte	0x00, 0xf4, 0x21, 0x00


	//----- nvinfo : EIATTR_KPARAM_INFO
	.align		4
.L_15:
        /*0028*/ 	.byte	0x04, 0x17
        /*002a*/ 	.short	(.L_17 - .L_16)
.L_16:
        /*002c*/ 	.word	0x00000000
        /*0030*/ 	.short	0x0004
        /*0032*/ 	.short	0x0020
        /*0034*/ 	.byte	0x00, 0xf4, 0x21, 0x00


	//----- nvinfo : EIATTR_KPARAM_INFO
	.align		4
.L_17:
        /*0038*/ 	.byte	0x04, 0x17
        /*003a*/ 	.short	(.L_19 - .L_18)
.L_18:
        /*003c*/ 	.word	0x00000000
        /*0040*/ 	.short	0x0003
        /*0042*/ 	.short	0x0018
        /*0044*/ 	.byte	0x00, 0xf4, 0x21, 0x00


	//----- nvinfo : EIATTR_KPARAM_INFO
	.align		4
.L_19:
        /*0048*/ 	.byte	0x04, 0x17
        /*004a*/ 	.short	(.L_21 - .L_20)
.L_20:
        /*004c*/ 	.word	0x00000000
        /*0050*/ 	.short	0x0002
        /*0052*/ 	.short	0x0010
        /*0054*/ 	.byte	0x00, 0xf4, 0x21, 0x00


	//----- nvinfo : EIATTR_KPARAM_INFO
	.align		4
.L_21:
        /*0058*/ 	.byte	0x04, 0x17
        /*005a*/ 	.short	(.L_23 - .L_22)
.L_22:
        /*005c*/ 	.word	0x00000000
        /*0060*/ 	.short	0x0001
        /*0062*/ 	.short	0x0008
        /*0064*/ 	.byte	0x00, 0xf4, 0x21, 0x00


	//----- nvinfo : EIATTR_KPARAM_INFO
	.align		4
.L_23:
        /*0068*/ 	.byte	0x04, 0x17
        /*006a*/ 	.short	(.L_25 - .L_24)
.L_24:
        /*006c*/ 	.word	0x00000000
        /*0070*/ 	.short	0x0000
        /*0072*/ 	.short	0x0000
        /*0074*/ 	.byte	0x00, 0xf4, 0x21, 0x00


	//----- nvinfo : EIATTR_SPARSE_MMA_MASK
	.align		4
.L_25:
        /*0078*/ 	.byte	0x03, 0x50
        /*007a*/ 	.short	0x0000


	//----- nvinfo : EIATTR_MAXREG_COUNT
	.align		4
        /*007c*/ 	.byte	0x03, 0x1b
        /*007e*/ 	.short	0x00ff


	//----- nvinfo : EIATTR_EXIT_INSTR_OFFSETS
	.align		4
        /*0080*/ 	.byte	0x04, 0x1c
        /*0082*/ 	.short	(.L_27 - .L_26)


	//   ....[0]....
.L_26:
        /*0084*/ 	.word	0x00000a50


	//----- nvinfo : EIATTR_REQNTID
	.align		4
.L_27:
        /*0088*/ 	.byte	0x04, 0x10
        /*008a*/ 	.short	(.L_29 - .L_28)
.L_28:
        /*008c*/ 	.word	0x00000080
        /*0090*/ 	.word	0x00000001
        /*0094*/ 	.word	0x00000001


	//----- nvinfo : EIATTR_CBANK_PARAM_SIZE
	.align		4
.L_29:
        /*0098*/ 	.byte	0x03, 0x19
        /*009a*/ 	.short	0x0034


	//----- nvinfo : EIATTR_PARAM_CBANK
	.align		4
        /*009c*/ 	.byte	0x04, 0x0a
        /*009e*/ 	.short	(.L_31 - .L_30)
	.align		4
.L_30:
        /*00a0*/ 	.word	index@(.nv.constant0.triton_poi_fused__native_batch_norm_legit_no_training_relu_49)
        /*00a4*/ 	.short	0x0210
        /*00a6*/ 	.short	0x0034


	//----- nvinfo : EIATTR_SW_WAR
	.align		4
.L_31:
        /*00a8*/ 	.byte	0x04, 0x36
        /*00aa*/ 	.short	(.L_33 - .L_32)
.L_32:
        /*00ac*/ 	.word	0x00000008
.L_33:


//--------------------- .nv.callgraph             --------------------------
	.section	.nv.callgraph,"",@"SHT_CUDA_CALLGRAPH"
	.align	4
	.sectionentsize	8
	.align		4
        /*0000*/ 	.word	0x00000000
	.align		4
        /*0004*/ 	.word	0xffffffff
	.align		4
        /*0008*/ 	.word	0x00000000
	.align		4
        /*000c*/ 	.word	0xfffffffe
	.align		4
        /*0010*/ 	.word	0x00000000
	.align		4
        /*0014*/ 	.word	0xfffffffd
	.align		4
        /*0018*/ 	.word	0x00000000
	.align		4
        /*001c*/ 	.word	0xfffffffc


//--------------------- .nv.constant4             --------------------------
	.section	.nv.constant4,"a",@progbits
	.align	8
	.align		8
.nv.constant4:
        /*0000*/ 	.dword	_$_str
	.align		8
        /*0008*/ 	.dword	_$_str_$_2


//--------------------- .text.triton_poi_fused__native_batch_norm_legit_no_training_relu_49 --------------------------
	.section	.text.triton_poi_fused__native_batch_norm_legit_no_training_relu_49,"ax",@progbits
	.align	128
        .global         triton_poi_fused__native_batch_norm_legit_no_training_relu_49
        .type           triton_poi_fused__native_batch_norm_legit_no_training_relu_49,@function
        .size           triton_poi_fused__native_batch_norm_legit_no_training_relu_49,(.L_x_1 - triton_poi_fused__native_batch_norm_legit_no_training_relu_49)
        .other          triton_poi_fused__native_batch_norm_legit_no_training_relu_49,@"STO_CUDA_ENTRY STV_DEFAULT"
triton_poi_fused__native_batch_norm_legit_no_training_relu_49:
.text.triton_poi_fused__native_batch_norm_legit_no_training_relu_49:
[----:B------:R-:W-:Y:S01]  /*0000*/  LDC R1, c[0x0][0x28] ;  /* 0x00000a00ff017b82 */ /* 0x000fe20000000800 */
[----:B------:R-:W1:Y:S07]  /*0010*/  S2R R0, SR_TID.X ;  /* 0x0000000000007919 */ /* 0x000e6e0000002100 */
[----:B------:R-:W2:Y:S01]  /*0020*/  LDC.64 R16, c[0x0][0x220] ;  /* 0x00008800ff107b82 */ /* 0x000ea20000000a00 */
[----:B------:R-:W-:Y:S01]  /*0030*/  ULDC.64 UR4, c[0x0][0x208] ;  /* 0x0000820000047ab9 */ /* 0x000fe20000000a00 */
[----:B------:R-:W3:Y:S06]  /*0040*/  S2R R3, SR_CTAID.X ;  /* 0x0000000000037919 */ /* 0x000eec0000002500 */
[----:B------:R-:W4:Y:S08]  /*0050*/  LDC.64 R20, c[0x0][0x218] ;  /* 0x00008600ff147b82 */ /* 0x000f300000000a00 */
[----:B------:R-:W5:Y:S08]  /*0060*/  LDC.64 R22, c[0x0][0x210] ;  /* 0x00008400ff167b82 */ /* 0x000f700000000a00 */
[----:B------:R-:W5:Y:S01]  /*0070*/  LDC.64 R32, c[0x0][0x230] ;  /* 0x00008c00ff207b82 */ /* 0x000f620000000a00 */
[----:B-1----:R-:W-:-:S04]  /*0080*/  SHF.L.U32 R0, R0, 0x2, RZ ;  /* 0x0000000200007819 */ /* 0x002fc800000006ff */
[----:B------:R-:W-:-:S04]  /*0090*/  LOP3.LUT R0, R0, 0x1fc, RZ, 0xc0, !PT ;  /* 0x000001fc00007812 */ /* 0x000fc800078ec0ff */
[----:B---3--:R-:W-:-:S05]  /*00a0*/  LEA R2, R3, R0, 0xa ;  /* 0x0000000003027211 */ /* 0x008fca00078e50ff */
[----:B------:R-:W-:-:S05]  /*00b0*/  IMAD.HI R0, R2, 0x38e38e39, RZ ;  /* 0x38e38e3902007827 */ /* 0x000fca00078e02ff */
[----:B------:R-:W-:-:S04]  /*00c0*/  SHF.R.U32.HI R3, RZ, 0x1f, R0 ;  /* 0x0000001fff037819 */ /* 0x000fc80000011600 */
[----:B------:R-:W-:-:S05]  /*00d0*/  LEA.HI.SX32 R3, R0, R3, 0x1b ;  /* 0x0000000300037211 */ /* 0x000fca00078fdaff */
[----:B------:R-:W-:-:S04]  /*00e0*/  IMAD R19, R3, -0x90, R2 ;  /* 0xffffff7003137824 */ /* 0x000fc800078e0202 */
[----:B--2---:R-:W-:-:S06]  /*00f0*/  IMAD.WIDE R12, R19, 0x4, R16 ;  /* 0x00000004130c7825 */ /* 0x004fcc00078e0210 */
[----:B------:R-:W2:Y:S01]  /*0100*/  LDG.E.EL.128 R12, desc[UR4][R12.64] ;  /* 0x000000040c0c7981 */ /* 0x000ea2000c2e1d00 */
[----:B------:R-:W-:Y:S01]  /*0110*/  IADD3 R3, R2, 0x200, RZ ;  /* 0x0000020002037810 */ /* 0x000fe20007ffe0ff */
[----:B----4-:R-:W-:-:S04]  /*0120*/  IMAD.WIDE R8, R19, 0x4, R20 ;  /* 0x0000000413087825 */ /* 0x010fc800078e0214 */
[----:B------:R-:W-:Y:S02]  /*0130*/  IMAD.HI R0, R3, 0x38e38e39, RZ ;  /* 0x38e38e3903007827 */ /* 0x000fe400078e02ff */
[----:B------:R-:W3:Y:S02]  /*0140*/  LDG.E.EL.128 R8, desc[UR4][R8.64] ;  /* 0x0000000408087981 */ /* 0x000ee4000c2e1d00 */
[----:B-----5:R-:W-:Y:S01]  /*0150*/  IMAD.WIDE R22, R2, 0x4, R22 ;  /* 0x0000000402167825 */ /* 0x020fe200078e0216 */
[----:B------:R-:W-:-:S04]  /*0160*/  SHF.R.U32.HI R25, RZ, 0x1f, R0 ;  /* 0x0000001fff197819 */ /* 0x000fc80000011600 */
[----:B------:R-:W3:Y:S01]  /*0170*/  LDG.E.128 R4, desc[UR4][R22.64] ;  /* 0x0000000416047981 */ /* 0x000ee2000c1e1d00 */
[----:B------:R-:W-:-:S03]  /*0180*/  LEA.HI.SX32 R0, R0, R25, 0x1b ;  /* 0x0000001900007211 */ /* 0x000fc600078fdaff */
[----:B------:R1:W4:Y:S02]  /*0190*/  LDG.E.128 R28, desc[UR4][R22.64+0x800] ;  /* 0x00080004161c7981 */ /* 0x000324000c1e1d00 */
[----:B------:R-:W-:-:S04]  /*01a0*/  IMAD R3, R0, -0x90, R3 ;  /* 0xffffff7000037824 */ /* 0x000fc800078e0203 */
[----:B------:R-:W-:Y:S01]  /*01b0*/  IMAD.WIDE R24, R3, 0x4, R20 ;  /* 0x0000000403187825 */ /* 0x000fe200078e0214 */
[----:B-1----:R-:W1:Y:S05]  /*01c0*/  LDC.64 R22, c[0x0][0x228] ;  /* 0x00008a00ff167b82 */ /* 0x002e6a0000000a00 */
[----:B------:R-:W4:Y:S01]  /*01d0*/  LDG.E.EL.128 R24, desc[UR4][R24.64] ;  /* 0x0000000418187981 */ /* 0x000f22000c2e1d00 */
[----:B------:R-:W-:Y:S01]  /*01e0*/  HFMA2.MMA R0, -RZ, RZ, 1.625, 0 ;  /* 0x3e800000ff007435 */ /* 0x000fe200000001ff */
[----:B-1----:R-:W-:-:S04]  /*01f0*/  IMAD.WIDE R34, R19, 0x4, R22 ;  /* 0x0000000413227825 */ /* 0x002fc800078e0216 */
[----:B--2---:R-:W-:Y:S01]  /*0200*/  FADD R18, R12, 9.9999997473787516356e-06 ;  /* 0x3727c5ac0c127421 */ /* 0x004fe20000000000 */
[----:B------:R-:W-:-:S05]  /*0210*/  FADD R20, R13, 9.9999997473787516356e-06 ;  /* 0x3727c5ac0d147421 */ /* 0x000fca0000000000 */
[----:B------:R-:W1:Y:S01]  /*0220*/  MUFU.SQRT R18, R18 ;  /* 0x0000001200127308 */ /* 0x000e620000002000 */
[----:B------:R-:W-:-:S07]  /*0230*/  FADD R14, R14, 9.9999997473787516356e-06 ;  /* 0x3727c5ac0e0e7421 */ /* 0x000fce0000000000 */
[----:B------:R-:W2:Y:S01]  /*0240*/  MUFU.SQRT R20, R20 ;  /* 0x0000001400147308 */ /* 0x000ea20000002000 */
[----:B------:R-:W-:-:S07]  /*0250*/  FADD R15, R15, 9.9999997473787516356e-06 ;  /* 0x3727c5ac0f0f7421 */ /* 0x000fce0000000000 */
[----:B------:R-:W5:Y:S01]  /*0260*/  MUFU.SQRT R12, R14 ;  /* 0x0000000e000c7308 */ /* 0x000f620000002000 */
[----:B-1----:R-:W-:-:S07]  /*0270*/  FSETP.GT.AND P6, PT, R18, 8.50705917302346158658e+37, PT ;  /* 0x7e8000001200780b */ /* 0x002fce0003fc4000 */
[----:B------:R-:W1:Y:S01]  /*0280*/  MUFU.SQRT R13, R15 ;  /* 0x0000000f000d7308 */ /* 0x000e620000002000 */
[----:B--2---:R-:W-:Y:S02]  /*0290*/  FSETP.GT.AND P5, PT, R20, 8.50705917302346158658e+37, PT ;  /* 0x7e8000001400780b */ /* 0x004fe40003fa4000 */
[----:B------:R-:W-:Y:S02]  /*02a0*/  FSETP.GEU.AND P4, PT, R18, 1.175494350822287508e-38, PT ;  /* 0x008000001200780b */ /* 0x000fe40003f8e000 */
[----:B------:R-:W-:Y:S02]  /*02b0*/  FSETP.GEU.AND P3, PT, R20, 1.175494350822287508e-38, PT ;  /* 0x008000001400780b */ /* 0x000fe40003f6e000 */
[----:B-----5:R-:W-:Y:S01]  /*02c0*/  FSETP.GT.AND P2, PT, R12, 8.50705917302346158658e+37, PT ;  /* 0x7e8000000c00780b */ /* 0x020fe20003f44000 */
[----:B------:R-:W-:Y:S01]  /*02d0*/  @P6 FMUL R18, R18, 0.25 ;  /* 0x3e80000012126820 */ /* 0x000fe20000400000 */
[----:B---3--:R-:W-:Y:S01]  /*02e0*/  FADD R4, R4, -R8 ;  /* 0x8000000804047221 */ /* 0x008fe20000000000 */
[----:B------:R-:W-:-:S02]  /*02f0*/  FSETP.GEU.AND P0, PT, R12, 1.175494350822287508e-38, PT ;  /* 0x008000000c00780b */ /* 0x000fc40003f0e000 */
[----:B------:R-:W-:Y:S02]  /*0300*/  FSEL R8, R0, 1, P6 ;  /* 0x3f80000000087808 */ /* 0x000fe40003000000 */
[----:B------:R-:W-:Y:S01]  /*0310*/  @P5 FMUL R20, R20, 0.25 ;  /* 0x3e80000014145820 */ /* 0x000fe20000400000 */
[C---:B-1----:R-:W-:Y:S01]  /*0320*/  FSETP.GT.AND P1, PT, R13.reuse, 8.50705917302346158658e+37, PT ;  /* 0x7e8000000d00780b */ /* 0x042fe20003f24000 */
[----:B------:R-:W-:Y:S01]  /*0330*/  @!P4 FMUL R18, R18, 16777216 ;  /* 0x4b8000001212c820 */ /* 0x000fe20000400000 */
[----:B------:R-:W-:Y:S01]  /*0340*/  FSETP.GEU.AND P6, PT, R13, 1.175494350822287508e-38, PT ;  /* 0x008000000d00780b */ /* 0x000fe20003fce000 */
[----:B------:R-:W-:Y:S01]  /*0350*/  @!P3 FMUL R20, R20, 16777216 ;  /* 0x4b8000001414b820 */ /* 0x000fe20000400000 */
[----:B------:R-:W-:Y:S02]  /*0360*/  FADD R5, R5, -R9 ;  /* 0x8000000905057221 */ /* 0x000fe40000000000 */
[----:B------:R-:W1:Y:S01]  /*0370*/  MUFU.RCP R9, R18 ;  /* 0x0000001200097308 */ /* 0x000e620000001000 */
[----:B------:R-:W-:Y:S01]  /*0380*/  @P2 FMUL R12, R12, 0.25 ;  /* 0x3e8000000c0c2820 */ /* 0x000fe20000400000 */
[----:B------:R-:W-:-:S06]  /*0390*/  FADD R7, R7, -R11 ;  /* 0x8000000b07077221 */ /* 0x000fcc0000000000 */
[----:B------:R-:W2:Y:S01]  /*03a0*/  MUFU.RCP R20, R20 ;  /* 0x0000001400147308 */ /* 0x000ea20000001000 */
[----:B------:R-:W-:Y:S01]  /*03b0*/  @P1 FMUL R13, R13, 0.25 ;  /* 0x3e8000000d0d1820 */ /* 0x000fe20000400000 */
[----:B------:R-:W-:Y:S01]  /*03c0*/  @!P0 FMUL R12, R12, 16777216 ;  /* 0x4b8000000c0c8820 */ /* 0x000fe20000400000 */
[----:B------:R-:W-:Y:S01]  /*03d0*/  FSEL R11, R0, 1, P5 ;  /* 0x3f800000000b7808 */ /* 0x000fe20002800000 */
[----:B----4-:R-:W-:Y:S01]  /*03e0*/  FADD R29, R29, -R25 ;  /* 0x800000191d1d7221 */ /* 0x010fe20000000000 */
[----:B------:R-:W-:Y:S01]  /*03f0*/  @!P6 FMUL R13, R13, 16777216 ;  /* 0x4b8000000d0de820 */ /* 0x000fe20000400000 */
[----:B------:R-:W-:Y:S01]  /*0400*/  FADD R24, R28, -R24 ;  /* 0x800000181c187221 */ /* 0x000fe20000000000 */
[----:B------:R-:W-:Y:S01]  /*0410*/  @!P4 FMUL R8, R8, 16777216 ;  /* 0x4b8000000808c820 */ /* 0x000fe20000400000 */
[----:B------:R-:W3:Y:S01]  /*0420*/  MUFU.RCP R25, R12 ;  /* 0x0000000c00197308 */ /* 0x000ee20000001000 */
[----:B------:R-:W-:Y:S02]  /*0430*/  @!P3 FMUL R11, R11, 16777216 ;  /* 0x4b8000000b0bb820 */ /* 0x000fe40000400000 */
[----:B-1----:R-:W-:Y:S01]  /*0440*/  FMUL R9, R9, R8 ;  /* 0x0000000809097220 */ /* 0x002fe20000400000 */
[----:B------:R-:W-:-:S04]  /*0450*/  FSEL R8, R0, 1, P2 ;  /* 0x3f80000000087808 */ /* 0x000fc80001000000 */
[----:B------:R-:W1:Y:S01]  /*0460*/  MUFU.RCP R28, R13 ;  /* 0x0000000d001c7308 */ /* 0x000e620000001000 */
[----:B--2---:R-:W-:Y:S01]  /*0470*/  FMUL R18, R20, R11 ;  /* 0x0000000b14127220 */ /* 0x004fe20000400000 */
[----:B------:R-:W-:Y:S01]  /*0480*/  FSEL R11, R0, 1, P1 ;  /* 0x3f800000000b7808 */ /* 0x000fe20000800000 */
[----:B------:R-:W-:Y:S01]  /*0490*/  @!P0 FMUL R8, R8, 16777216 ;  /* 0x4b80000008088820 */ /* 0x000fe20000400000 */
[----:B------:R-:W-:-:S03]  /*04a0*/  FMUL R21, R9, R4 ;  /* 0x0000000409157220 */ /* 0x000fc60000400000 */
[----:B------:R-:W-:Y:S01]  /*04b0*/  @!P6 FMUL R11, R11, 16777216 ;  /* 0x4b8000000b0be820 */ /* 0x000fe20000400000 */
[----:B---3--:R-:W-:Y:S01]  /*04c0*/  FMUL R25, R25, R8 ;  /* 0x0000000819197220 */ /* 0x008fe20000400000 */
[----:B------:R-:W-:Y:S01]  /*04d0*/  FADD R6, R6, -R10 ;  /* 0x8000000a06067221 */ /* 0x000fe20000000000 */
[----:B0-----:R-:W-:-:S04]  /*04e0*/  IMAD.WIDE R8, R19, 0x4, R32 ;  /* 0x0000000413087825 */ /* 0x001fc800078e0220 */
[----:B------:R-:W-:Y:S01]  /*04f0*/  FMUL R18, R18, R5 ;  /* 0x0000000512127220 */ /* 0x000fe20000400000 */
[----:B-1----:R-:W-:Y:S01]  /*0500*/  FMUL R28, R28, R11 ;  /* 0x0000000b1c1c7220 */ /* 0x002fe20000400000 */
[----:B------:R-:W-:Y:S01]  /*0510*/  FMUL R25, R25, R6 ;  /* 0x0000000619197220 */ /* 0x000fe20000400000 */
[----:B------:R-:W2:Y:S02]  /*0520*/  LDG.E.EL.128 R8, desc[UR4][R8.64] ;  /* 0x0000000408087981 */ /* 0x000ea4000c2e1d00 */
[----:B------:R-:W-:Y:S02]  /*0530*/  FMUL R28, R28, R7 ;  /* 0x000000071c1c7220 */ /* 0x000fe40000400000 */
[----:B------:R-:W2:Y:S01]  /*0540*/  LDG.E.EL.128 R4, desc[UR4][R34.64] ;  /* 0x0000000422047981 */ /* 0x000ea2000c2e1d00 */
[----:B------:R-:W-:-:S06]  /*0550*/  IMAD.WIDE R12, R3, 0x4, R16 ;  /* 0x00000004030c7825 */ /* 0x000fcc00078e0210 */
[----:B------:R-:W3:Y:S01]  /*0560*/  LDG.E.EL.128 R12, desc[UR4][R12.64] ;  /* 0x000000040c0c7981 */ /* 0x000ee2000c2e1d00 */
[----:B------:R-:W-:-:S04]  /*0570*/  IMAD.WIDE R16, R3, 0x4, R22 ;  /* 0x0000000403107825 */ /* 0x000fc800078e0216 */
[----:B------:R-:W-:-:S04]  /*0580*/  IMAD.WIDE R22, R3, 0x4, R32 ;  /* 0x0000000403167825 */ /* 0x000fc800078e0220 */
[----:B--2---:R-:W-:Y:S01]  /*0590*/  FFMA R4, R4, R21, R8 ;  /* 0x0000001504047223 */ /* 0x004fe20000000008 */
[----:B------:R-:W-:Y:S01]  /*05a0*/  FFMA R5, R5, R18, R9 ;  /* 0x0000001205057223 */ /* 0x000fe20000000009 */
[----:B------:R-:W2:Y:S04]  /*05b0*/  LDG.E.EL.128 R20, desc[UR4][R22.64] ;  /* 0x0000000416147981 */ /* 0x000ea8000c2e1d00 */
[----:B------:R-:W2:Y:S01]  /*05c0*/  LDG.E.EL.128 R16, desc[UR4][R16.64] ;  /* 0x0000000410107981 */ /* 0x000ea2000c2e1d00 */
[----:B---3--:R-:W-:-:S06]  /*05d0*/  FADD R3, R12, 9.9999997473787516356e-06 ;  /* 0x3727c5ac0c037421 */ /* 0x008fcc0000000000 */
[----:B------:R-:W0:Y:S01]  /*05e0*/  MUFU.SQRT R3, R3 ;  /* 0x0000000300037308 */ /* 0x000e220000002000 */
[----:B------:R-:W-:Y:S01]  /*05f0*/  FADD R13, R13, 9.9999997473787516356e-06 ;  /* 0x3727c5ac0d0d7421 */ /* 0x000fe20000000000 */
[----:B------:R-:W-:Y:S01]  /*0600*/  FADD R14, R14, 9.9999997473787516356e-06 ;  /* 0x3727c5ac0e0e7421 */ /* 0x000fe20000000000 */
[----:B------:R-:W-:Y:S01]  /*0610*/  FADD R15, R15, 9.9999997473787516356e-06 ;  /* 0x3727c5ac0f0f7421 */ /* 0x000fe20000000000 */
[----:B------:R-:W-:Y:S01]  /*0620*/  FFMA R6, R6, R25, R10 ;  /* 0x0000001906067223 */ /* 0x000fe2000000000a */
[----:B------:R-:W-:-:S03]  /*0630*/  FFMA R7, R7, R28, R11 ;  /* 0x0000001c07077223 */ /* 0x000fc6000000000b */
[----:B------:R-:W1:Y:S08]  /*0640*/  MUFU.SQRT R11, R13 ;  /* 0x0000000d000b7308 */ /* 0x000e700000002000 */
[----:B------:R-:W3:Y:S01]  /*0650*/  MUFU.SQRT R12, R14 ;  /* 0x0000000e000c7308 */ /* 0x000ee20000002000 */
[----:B0-----:R-:W-:-:S07]  /*0660*/  FSETP.GT.AND P6, PT, R3, 8.50705917302346158658e+37, PT ;  /* 0x7e8000000300780b */ /* 0x001fce0003fc4000 */
[----:B------:R-:W0:Y:S01]  /*0670*/  MUFU.SQRT R10, R15 ;  /* 0x0000000f000a7308 */ /* 0x000e220000002000 */
[----:B------:R-:W-:Y:S02]  /*0680*/  FSETP.GEU.AND P5, PT, R3, 1.175494350822287508e-38, PT ;  /* 0x008000000300780b */ /* 0x000fe40003fae000 */
[----:B-1----:R-:W-:Y:S02]  /*0690*/  FSETP.GT.AND P4, PT, R11, 8.50705917302346158658e+37, PT ;  /* 0x7e8000000b00780b */ /* 0x002fe40003f84000 */
[----:B---3--:R-:W-:Y:S01]  /*06a0*/  FSETP.GT.AND P2, PT, R12, 8.50705917302346158658e+37, PT ;  /* 0x7e8000000c00780b */ /* 0x008fe20003f44000 */
[----:B------:R-:W-:Y:S01]  /*06b0*/  @P6 FMUL R3, R3, 0.25 ;  /* 0x3e80000003036820 */ /* 0x000fe20000400000 */
[----:B------:R-:W-:Y:S02]  /*06c0*/  FSEL R8, R0, 1, P6 ;  /* 0x3f80000000087808 */ /* 0x000fe40003000000 */
[----:B------:R-:W-:Y:S02]  /*06d0*/  FSETP.GEU.AND P3, PT, R11, 1.175494350822287508e-38, PT ;  /* 0x008000000b00780b */ /* 0x000fe40003f6e000 */
[----:B0-----:R-:W-:-:S02]  /*06e0*/  FSETP.GT.AND P1, PT, R10, 8.50705917302346158658e+37, PT ;  /* 0x7e8000000a00780b */ /* 0x001fc40003f24000 */
[----:B------:R-:W-:Y:S02]  /*06f0*/  FSETP.GEU.AND P0, PT, R12, 1.175494350822287508e-38, PT ;  /* 0x008000000c00780b */ /* 0x000fe40003f0e000 */
[----:B------:R-:W-:Y:S01]  /*0700*/  FSETP.GEU.AND P6, PT, R10, 1.175494350822287508e-38, PT ;  /* 0x008000000a00780b */ /* 0x000fe20003fce000 */
[----:B------:R-:W-:Y:S01]  /*0710*/  @!P5 FMUL R3, R3, 16777216 ;  /* 0x4b8000000303d820 */ /* 0x000fe20000400000 */
[----:B------:R-:W-:Y:S01]  /*0720*/  @P4 FMUL R11, R11, 0.25 ;  /* 0x3e8000000b0b4820 */ /* 0x000fe20000400000 */
[----:B------:R-:W-:-:S04]  /*0730*/  @P2 FMUL R12, R12, 0.25 ;  /* 0x3e8000000c0c2820 */ /* 0x000fc80000400000 */
[----:B------:R-:W0:Y:S02]  /*0740*/  MUFU.RCP R3, R3 ;  /* 0x0000000300037308 */ /* 0x000e240000001000 */
[----:B------:R-:W-:Y:S01]  /*0750*/  @P1 FMUL R10, R10, 0.25 ;  /* 0x3e8000000a0a1820 */ /* 0x000fe20000400000 */
[----:B------:R-:W-:Y:S01]  /*0760*/  @!P3 FMUL R11, R11, 16777216 ;  /* 0x4b8000000b0bb820 */ /* 0x000fe20000400000 */
[----:B------:R-:W-:Y:S02]  /*0770*/  @!P0 FMUL R12, R12, 16777216 ;  /* 0x4b8000000c0c8820 */ /* 0x000fe40000400000 */
[----:B------:R-:W-:Y:S01]  /*0780*/  @!P6 FMUL R10, R10, 16777216 ;  /* 0x4b8000000a0ae820 */ /* 0x000fe20000400000 */
[----:B------:R-:W-:Y:S02]  /*0790*/  @!P5 FMUL R8, R8, 16777216 ;  /* 0x4b8000000808d820 */ /* 0x000fe40000400000 */
[----:B------:R-:W1:Y:S01]  /*07a0*/  MUFU.RCP R11, R11 ;  /* 0x0000000b000b7308 */ /* 0x000e620000001000 */
[----:B------:R-:W-:-:S07]  /*07b0*/  FSEL R14, R0, 1, P4 ;  /* 0x3f800000000e7808 */ /* 0x000fce0002000000 */
[----:B------:R-:W3:Y:S01]  /*07c0*/  MUFU.RCP R12, R12 ;  /* 0x0000000c000c7308 */ /* 0x000ee20000001000 */
[----:B------:R-:W-:-:S07]  /*07d0*/  FSEL R13, R0, 1, P2 ;  /* 0x3f800000000d7808 */ /* 0x000fce0001000000 */
[----:B------:R-:W4:Y:S01]  /*07e0*/  MUFU.RCP R10, R10 ;  /* 0x0000000a000a7308 */ /* 0x000f220000001000 */
[----:B------:R-:W-:Y:S01]  /*07f0*/  FSEL R15, R0, 1, P1 ;  /* 0x3f800000000f7808 */ /* 0x000fe20000800000 */
[----:B0-----:R-:W-:Y:S02]  /*0800*/  FMUL R3, R3, R8 ;  /* 0x0000000803037220 */ /* 0x001fe40000400000 */
[----:B------:R-:W0:Y:S01]  /*0810*/  LDC.64 R8, c[0x0][0x238] ;  /* 0x00008e00ff087b82 */ /* 0x000e220000000a00 */
[----:B------:R-:W-:Y:S01]  /*0820*/  @!P3 FMUL R14, R14, 16777216 ;  /* 0x4b8000000e0eb820 */ /* 0x000fe20000400000 */
[----:B------:R-:W-:Y:S01]  /*0830*/  @!P0 FMUL R13, R13, 16777216 ;  /* 0x4b8000000d0d8820 */ /* 0x000fe20000400000 */
[----:B------:R-:W-:Y:S01]  /*0840*/  @!P6 FMUL R15, R15, 16777216 ;  /* 0x4b8000000f0fe820 */ /* 0x000fe20000400000 */
[----:B------:R-:W-:Y:S01]  /*0850*/  FADD R26, R30, -R26 ;  /* 0x8000001a1e1a7221 */ /* 0x000fe20000000000 */
[----:B------:R-:W-:Y:S01]  /*0860*/  FADD R27, R31, -R27 ;  /* 0x8000001b1f1b7221 */ /* 0x000fe20000000000 */
[----:B-1----:R-:W-:Y:S01]  /*0870*/  FMUL R14, R11, R14 ;  /* 0x0000000e0b0e7220 */ /* 0x002fe20000400000 */
[----:B---3--:R-:W-:Y:S01]  /*0880*/  FMUL R13, R12, R13 ;  /* 0x0000000d0c0d7220 */ /* 0x008fe20000400000 */
[----:B----4-:R-:W-:Y:S01]  /*0890*/  FMUL R0, R10, R15 ;  /* 0x0000000f0a007220 */ /* 0x010fe20000400000 */
[----:B------:R-:W-:Y:S01]  /*08a0*/  FMUL R3, R3, R24 ;  /* 0x0000001803037220 */ /* 0x000fe20000400000 */
[----:B------:R-:W-:Y:S01]  /*08b0*/  FMUL R14, R14, R29 ;  /* 0x0000001d0e0e7220 */ /* 0x000fe20000400000 */
[----:B------:R-:W-:Y:S01]  /*08c0*/  FMUL R13, R13, R26 ;  /* 0x0000001a0d0d7220 */ /* 0x000fe20000400000 */
[----:B------:R-:W-:Y:S01]  /*08d0*/  FMUL R0, R0, R27 ;  /* 0x0000001b00007220 */ /* 0x000fe20000400000 */
[----:B------:R-:W-:-:S02]  /*08e0*/  FSETP.GEU.AND P6, PT, R7, RZ, PT ;  /* 0x000000ff0700720b */ /* 0x000fc40003fce000 */
[----:B------:R-:W-:Y:S02]  /*08f0*/  FSETP.GEU.AND P0, PT, R6, RZ, PT ;  /* 0x000000ff0600720b */ /* 0x000fe40003f0e000 */
[----:B------:R-:W-:Y:S02]  /*0900*/  SEL R7, R7, RZ, P6 ;  /* 0x000000ff07077207 */ /* 0x000fe40003000000 */
[C---:B------:R-:W-:Y:S02]  /*0910*/  FSETP.GEU.AND P1, PT, R5.reuse, RZ, PT ;  /* 0x000000ff0500720b */ /* 0x040fe40003f2e000 */
[----:B------:R-:W-:Y:S01]  /*0920*/  FSETP.GEU.AND P2, PT, R4, RZ, PT ;  /* 0x000000ff0400720b */ /* 0x000fe20003f4e000 */
[----:B0-----:R-:W-:Y:S01]  /*0930*/  IMAD.WIDE R8, R2, 0x4, R8 ;  /* 0x0000000402087825 */ /* 0x001fe200078e0208 */
[----:B------:R-:W-:Y:S02]  /*0940*/  SEL R6, R6, RZ, P0 ;  /* 0x000000ff06067207 */ /* 0x000fe40000000000 */
[----:B------:R-:W-:-:S02]  /*0950*/  SEL R5, R5, RZ, P1 ;  /* 0x000000ff05057207 */ /* 0x000fc40000800000 */
[----:B------:R-:W-:-:S05]  /*0960*/  SEL R4, R4, RZ, P2 ;  /* 0x000000ff04047207 */ /* 0x000fca0001000000 */
[----:B------:R-:W-:Y:S01]  /*0970*/  STG.E.128 desc[UR4][R8.64], R4 ;  /* 0x0000000408007986 */ /* 0x000fe2000c101d04 */
[----:B--2---:R-:W-:Y:S01]  /*0980*/  FFMA R3, R16, R3, R20 ;  /* 0x0000000310037223 */ /* 0x004fe20000000014 */
[----:B------:R-:W-:Y:S01]  /*0990*/  FFMA R14, R17, R14, R21 ;  /* 0x0000000e110e7223 */ /* 0x000fe20000000015 */
[----:B------:R-:W-:Y:S01]  /*09a0*/  FFMA R13, R18, R13, R22 ;  /* 0x0000000d120d7223 */ /* 0x000fe20000000016 */
[----:B------:R-:W-:Y:S02]  /*09b0*/  FFMA R0, R19, R0, R23 ;  /* 0x0000000013007223 */ /* 0x000fe40000000017 */
[----:B------:R-:W-:Y:S02]  /*09c0*/  FSETP.GEU.AND P5, PT, R3, RZ, PT ;  /* 0x000000ff0300720b */ /* 0x000fe40003fae000 */
[----:B------:R-:W-:Y:S02]  /*09d0*/  FSETP.GEU.AND P3, PT, R13, RZ, PT ;  /* 0x000000ff0d00720b */ /* 0x000fe40003f6e000 */
[----:B------:R-:W-:-:S02]  /*09e0*/  FSETP.GEU.AND P4, PT, R14, RZ, PT ;  /* 0x000000ff0e00720b */ /* 0x000fc40003f8e000 */
[----:B------:R-:W-:Y:S02]  /*09f0*/  FSETP.GEU.AND P6, PT, R0, RZ, PT ;  /* 0x000000ff0000720b */ /* 0x000fe40003fce000 */
[----:B------:R-:W-:Y:S02]  /*0a00*/  SEL R18, R13, RZ, P3 ;  /* 0x000000ff0d127207 */ /* 0x000fe40001800000 */
[----:B------:R-:W-:Y:S02]  /*0a10*/  SEL R17, R14, RZ, P4 ;  /* 0x000000ff0e117207 */ /* 0x000fe40002000000 */
[----:B------:R-:W-:Y:S02]  /*0a20*/  SEL R16, R3, RZ, P5 ;  /* 0x000000ff03107207 */ /* 0x000fe40002800000 */
[----:B------:R-:W-:-:S05]  /*0a30*/  SEL R19, R0, RZ, P6 ;  /* 0x000000ff00137207 */ /* 0x000fca0003000000 */
[----:B------:R-:W-:Y:S01]  /*0a40*/  STG.E.128 desc[UR4][R8.64+0x800], R16 ;  /* 0x0008001008007986 */ /* 0x000fe2000c101d04 */
[----:B------:R-:W-:Y:S05]  /*0a50*/  EXIT ;  /* 0x000000000000794d */ /* 0x000fea0003800000 */
.L_x_0:
[----:B------:R-:W-:-:S00]  /*0a60*/  BRA `(.L_x_0) ;  /* 0xfffffffc00fc7947 */ /* 0x000fc0000383ffff */
[----:B------:R-:W-:-:S00]  /*0a70*/  NOP ;  /* 0x0000000000007918 */ /* 0x000fc00000000000 */
        /* <DEDUP_REMOVED lines=8> */
.L_x_1:


//--------------------- .nv.global.init           --------------------------
	.section	.nv.global.init,"aw",@progbits
.nv.global.init:
	.type		_$_str,@object
	.size		_$_str,(_$_str_$_2 - _$_str)
_$_str:
        /*0000*/ 	.byte	0x5f, 0x5f, 0x43, 0x55, 0x44, 0x41, 0x5f, 0x46, 0x54, 0x5a, 0x00
	.type		_$_str_$_2,@object
	.size		_$_str_$_2,(.L_1 - _$_str_$_2)
_$_str_$_2:
        /*000b*/ 	.byte	0x5f, 0x5f, 0x43, 0x55, 0x44, 0x41, 0x5f, 0x50, 0x52, 0x45, 0x43, 0x5f, 0x53, 0x51, 0x52, 0x54
        /*001b*/ 	.byte	0x00
.L_1:


//--------------------- .nv.constant0.triton_poi_fused__native_batch_norm_legit_no_training_relu_49 --------------------------
	.section	.nv.constant0.triton_poi_fused__native_batch_norm_legit_no_training_relu_49,"a",@progbits
	.sectionflags	@""
	.align	4
.nv.constant0.triton_poi_fused__native_batch_norm_legit_no_training_relu_49:
	.zero		580
